//
// Generated by NVIDIA NVVM Compiler
//
// Compiler Build ID: CL-36424714
// Cuda compilation tools, release 13.0, V13.0.88
// Based on NVVM 20.0.0
//

.version 9.0
.target sm_100
.address_size 64

	// .globl	_Z24build_hamiltonian_kernelidPKmiPd

.visible .entry _Z24build_hamiltonian_kernelidPKmiPd(
	.param .u32 _Z24build_hamiltonian_kernelidPKmiPd_param_0,
	.param .f64 _Z24build_hamiltonian_kernelidPKmiPd_param_1,
	.param .u64 .ptr .align 1 _Z24build_hamiltonian_kernelidPKmiPd_param_2,
	.param .u32 _Z24build_hamiltonian_kernelidPKmiPd_param_3,
	.param .u64 .ptr .align 1 _Z24build_hamiltonian_kernelidPKmiPd_param_4
)
{
	.reg .pred 	%p<20>;
	.reg .b32 	%r<86>;
	.reg .b64 	%rd<40>;
	.reg .b64 	%fd<12>;

	ld.param.u32 	%r33, [_Z24build_hamiltonian_kernelidPKmiPd_param_0];
	ld.param.f64 	%fd5, [_Z24build_hamiltonian_kernelidPKmiPd_param_1];
	ld.param.u64 	%rd16, [_Z24build_hamiltonian_kernelidPKmiPd_param_2];
	ld.param.u32 	%r34, [_Z24build_hamiltonian_kernelidPKmiPd_param_3];
	ld.param.u64 	%rd17, [_Z24build_hamiltonian_kernelidPKmiPd_param_4];
	cvta.to.global.u64 	%rd1, %rd17;
	cvta.to.global.u64 	%rd2, %rd16;
	mov.u32 	%r35, %ctaid.x;
	mov.u32 	%r36, %ntid.x;
	mov.u32 	%r37, %tid.x;
	mad.lo.s32 	%r1, %r35, %r36, %r37;
	setp.ge.s32 	%p1, %r1, %r34;
	@%p1 bra 	$L__BB0_24;
	mul.wide.s32 	%rd18, %r1, 8;
	add.s64 	%rd19, %rd2, %rd18;
	ld.global.u64 	%rd3, [%rd19];
	setp.lt.s32 	%p2, %r33, 1;
	@%p2 bra 	$L__BB0_24;
	setp.lt.s32 	%p3, %r34, 1;
	@%p3 bra 	$L__BB0_24;
	mul.lo.s32 	%r2, %r34, %r1;
	neg.f64 	%fd1, %fd5;
	add.s32 	%r3, %r34, -1;
	mov.b32 	%r76, 0;
$L__BB0_4:
	mov.u32 	%r4, %r76;
	add.s32 	%r76, %r4, 1;
	setp.eq.s32 	%p4, %r76, %r33;
	selp.b32 	%r6, 0, %r76, %p4;
	mov.b64 	%rd20, 1;
	shl.b64 	%rd4, %rd20, %r4;
	and.b64  	%rd21, %rd4, %rd3;
	setp.eq.s64 	%p5, %rd21, 0;
	@%p5 bra 	$L__BB0_23;
	mov.b64 	%rd22, 1;
	shl.b64 	%rd5, %rd22, %r6;
	and.b64  	%rd23, %rd5, %rd3;
	setp.ne.s64 	%p6, %rd23, 0;
	@%p6 bra 	$L__BB0_23;
	xor.b64  	%rd24, %rd4, %rd3;
	xor.b64  	%rd6, %rd24, %rd5;
	mov.b32 	%r78, 0;
	mov.u32 	%r77, %r3;
$L__BB0_7:
	add.s32 	%r40, %r77, %r78;
	shr.u32 	%r9, %r40, 1;
	mul.wide.u32 	%rd25, %r9, 8;
	add.s64 	%rd26, %rd2, %rd25;
	ld.global.u64 	%rd7, [%rd26];
	setp.eq.s64 	%p7, %rd7, %rd6;
	@%p7 bra 	$L__BB0_9;
	setp.lt.u64 	%p8, %rd7, %rd6;
	add.s32 	%r41, %r9, 1;
	add.s32 	%r42, %r9, -1;
	selp.b32 	%r78, %r41, %r78, %p8;
	selp.b32 	%r77, %r77, %r42, %p8;
	setp.gt.s32 	%p9, %r78, %r77;
	@%p9 bra 	$L__BB0_23;
	bra.uni 	$L__BB0_7;
$L__BB0_9:
	max.s32 	%r12, %r4, %r6;
	min.s32 	%r13, %r4, %r6;
	add.s32 	%r83, %r13, 1;
	setp.ge.u32 	%p10, %r83, %r12;
	mov.f64 	%fd11, 0d3FF0000000000000;
	@%p10 bra 	$L__BB0_19;
	not.b32 	%r45, %r13;
	add.s32 	%r15, %r12, %r45;
	sub.s32 	%r46, %r12, %r13;
	add.s32 	%r47, %r46, -2;
	and.b32  	%r16, %r15, 3;
	setp.lt.u32 	%p11, %r47, 3;
	mov.b32 	%r85, 0;
	@%p11 bra 	$L__BB0_14;
	add.s32 	%r80, %r13, 2;
	and.b32  	%r49, %r15, -4;
	neg.s32 	%r79, %r49;
	mov.b32 	%r85, 0;
$L__BB0_12:
	add.s32 	%r50, %r80, -1;
	shr.u64 	%rd27, %rd3, %r50;
	cvt.u32.u64 	%r51, %rd27;
	and.b32  	%r52, %r51, 1;
	add.s32 	%r53, %r52, %r85;
	add.s32 	%r54, %r80, 2;
	shr.u64 	%rd28, %rd3, %r80;
	cvt.u32.u64 	%r55, %rd28;
	and.b32  	%r56, %r55, 1;
	add.s32 	%r57, %r56, %r53;
	add.s32 	%r58, %r80, 1;
	shr.u64 	%rd29, %rd3, %r58;
	cvt.u32.u64 	%r59, %rd29;
	and.b32  	%r60, %r59, 1;
	add.s32 	%r61, %r60, %r57;
	shr.u64 	%rd30, %rd3, %r54;
	cvt.u32.u64 	%r62, %rd30;
	and.b32  	%r63, %r62, 1;
	add.s32 	%r85, %r63, %r61;
	add.s32 	%r80, %r80, 4;
	add.s32 	%r79, %r79, 4;
	setp.ne.s32 	%p12, %r79, 0;
	@%p12 bra 	$L__BB0_12;
	add.s32 	%r83, %r80, -1;
$L__BB0_14:
	setp.eq.s32 	%p13, %r16, 0;
	@%p13 bra 	$L__BB0_18;
	shr.u64 	%rd31, %rd3, %r83;
	cvt.u32.u64 	%r64, %rd31;
	and.b32  	%r65, %r64, 1;
	add.s32 	%r85, %r65, %r85;
	setp.eq.s32 	%p14, %r16, 1;
	@%p14 bra 	$L__BB0_18;
	add.s32 	%r66, %r83, 1;
	shr.u64 	%rd32, %rd3, %r66;
	cvt.u32.u64 	%r67, %rd32;
	and.b32  	%r68, %r67, 1;
	add.s32 	%r85, %r68, %r85;
	setp.eq.s32 	%p15, %r16, 2;
	@%p15 bra 	$L__BB0_18;
	add.s32 	%r69, %r83, 2;
	shr.u64 	%rd33, %rd3, %r69;
	cvt.u32.u64 	%r70, %rd33;
	and.b32  	%r71, %r70, 1;
	add.s32 	%r85, %r71, %r85;
$L__BB0_18:
	and.b32  	%r72, %r85, 1;
	setp.eq.b32 	%p16, %r72, 1;
	selp.b32 	%r73, -1, 1, %p16;
	cvt.rn.f64.s32 	%fd11, %r73;
$L__BB0_19:
	mul.f64 	%fd4, %fd11, %fd1;
	add.s32 	%r74, %r9, %r2;
	mul.wide.s32 	%rd34, %r74, 8;
	add.s64 	%rd8, %rd1, %rd34;
	ld.global.u64 	%rd38, [%rd8];
$L__BB0_20:
	mov.b64 	%fd7, %rd38;
	add.f64 	%fd8, %fd4, %fd7;
	mov.b64 	%rd35, %fd8;
	atom.relaxed.global.cas.b64 	%rd11, [%rd8], %rd38, %rd35;
	setp.ne.s64 	%p17, %rd38, %rd11;
	mov.u64 	%rd38, %rd11;
	@%p17 bra 	$L__BB0_20;
	mad.lo.s32 	%r75, %r9, %r34, %r1;
	mul.wide.s32 	%rd36, %r75, 8;
	add.s64 	%rd12, %rd1, %rd36;
	ld.global.u64 	%rd39, [%rd12];
$L__BB0_22:
	mov.b64 	%fd9, %rd39;
	add.f64 	%fd10, %fd4, %fd9;
	mov.b64 	%rd37, %fd10;
	atom.relaxed.global.cas.b64 	%rd15, [%rd12], %rd39, %rd37;
	setp.ne.s64 	%p18, %rd39, %rd15;
	mov.u64 	%rd39, %rd15;
	@%p18 bra 	$L__BB0_22;
$L__BB0_23:
	setp.ne.s32 	%p19, %r76, %r33;
	@%p19 bra 	$L__BB0_4;
$L__BB0_24:
	ret;

}


// ===== COMPILED SASS (sm_100) =====

	.target	sm_100

	.elftype	@"ET_EXEC"


//--------------------- .note.nv.tkinfo           --------------------------
	.section	.note.nv.tkinfo,"",@"SHT_NOTE"
	.sectionflags	@"SHF_NOTE_NV_TKINFO"
	.tkinfo
        /*0018*/ 	.word	0x00000002
        /*0030*/ 	.string	""
        /*0030*/ 	.string	"ptxas"
        /*0030*/ 	.string	"Cuda compilation tools, release 13.0, V13.0.88"
        /*0030*/ 	.string	"Build cuda_13.0.r13.0/compiler.36424714_0"
        /*0030*/ 	.string	"-arch sm_100 -m 64 "



//--------------------- .note.nv.cuinfo           --------------------------
	.section	.note.nv.cuinfo,"",@"SHT_NOTE"
	.sectionflags	@"SHF_NOTE_NV_CUINFO"
        /*0018*/ 	.short	0x0002
        /*001a*/ 	.short	0x0064
        /*001c*/ 	.short	0x0082
	.zero		2


//--------------------- .nv.info                  --------------------------
	.section	.nv.info,"",@"SHT_CUDA_INFO"
	.align	4


	//----- nvinfo : EIATTR_REGCOUNT
	.align		4
        /*0000*/ 	.byte	0x04, 0x2f
        /*0002*/ 	.short	(.L_1 - .L_0)
	.align		4
.L_0:
        /*0004*/ 	.word	index@(_Z24build_hamiltonian_kernelidPKmiPd)
        /*0008*/ 	.word	0x00000016


	//----- nvinfo : EIATTR_FRAME_SIZE
	.align		4
.L_1:
        /*000c*/ 	.byte	0x04, 0x11
        /*000e*/ 	.short	(.L_3 - .L_2)
	.align		4
.L_2:
        /*0010*/ 	.word	index@(_Z24build_hamiltonian_kernelidPKmiPd)
        /*0014*/ 	.word	0x00000000


	//----- nvinfo : EIATTR_MIN_STACK_SIZE
	.align		4
.L_3:
        /*0018*/ 	.byte	0x04, 0x12
        /*001a*/ 	.short	(.L_5 - .L_4)
	.align		4
.L_4:
        /*001c*/ 	.word	index@(_Z24build_hamiltonian_kernelidPKmiPd)
        /*0020*/ 	.word	0x00000000
.L_5:


//--------------------- .nv.compat                --------------------------
	.section	.nv.compat,"",@"SHT_CUDA_COMPAT_INFO"
	.align	4
        /*0000*/ 	.byte	0x02, 0x09, 0x00, 0x00, 0x02, 0x02, 0x01, 0x00, 0x02, 0x05, 0x05, 0x00, 0x03, 0x07, 0x01, 0x01
        /*0010*/ 	.byte	0x02, 0x03, 0x00, 0x00, 0x02, 0x06, 0x01, 0x00, 0x04, 0x0b, 0x08, 0x00, 0x01, 0x00, 0x00, 0x00
        /*0020*/ 	.byte	0x00, 0x00, 0x00, 0x00


//--------------------- .nv.info._Z24build_hamiltonian_kernelidPKmiPd --------------------------
	.section	.nv.info._Z24build_hamiltonian_kernelidPKmiPd,"",@"SHT_CUDA_INFO"
	.sectionflags	@""
	.align	4


	//----- nvinfo : EIATTR_CUDA_API_VERSION
	.align		4
        /*0000*/ 	.byte	0x04, 0x37
        /*0002*/ 	.short	(.L_7 - .L_6)
.L_6:
        /*0004*/ 	.word	0x00000082


	//----- nvinfo : EIATTR_KPARAM_INFO
	.align		4
.L_7:
        /*0008*/ 	.byte	0x04, 0x17
        /*000a*/ 	.short	(.L_9 - .L_8)
.L_8:
        /*000c*/ 	.word	0x00000000
        /*0010*/ 	.short	0x0004
        /*0012*/ 	.short	0x0020
        /*0014*/ 	.byte	0x00, 0xf5, 0x21, 0x00


	//----- nvinfo : EIATTR_KPARAM_INFO
	.align		4
.L_9:
        /*0018*/ 	.byte	0x04, 0x17
        /*001a*/ 	.short	(.L_11 - .L_10)
.L_10:
        /*001c*/ 	.word	0x00000000
        /*0020*/ 	.short	0x0003
        /*0022*/ 	.short	0x0018
        /*0024*/ 	.byte	0x00, 0xf0, 0x11, 0x00


	//----- nvinfo : EIATTR_KPARAM_INFO
	.align		4
.L_11:
        /*0028*/ 	.byte	0x04, 0x17
        /*002a*/ 	.short	(.L_13 - .L_12)
.L_12:
        /*002c*/ 	.word	0x00000000
        /*0030*/ 	.short	0x0002
        /*0032*/ 	.short	0x0010
        /*0034*/ 	.byte	0x00, 0xf5, 0x21, 0x00


	//----- nvinfo : EIATTR_KPARAM_INFO
	.align		4
.L_13:
        /*0038*/ 	.byte	0x04, 0x17
        /*003a*/ 	.short	(.L_15 - .L_14)
.L_14:
        /*003c*/ 	.word	0x00000000
        /*0040*/ 	.short	0x0001
        /*0042*/ 	.short	0x0008
        /*0044*/ 	.byte	0x00, 0xf0, 0x21, 0x00


	//----- nvinfo : EIATTR_KPARAM_INFO
	.align		4
.L_15:
        /*0048*/ 	.byte	0x04, 0x17
        /*004a*/ 	.short	(.L_17 - .L_16)
.L_16:
        /*004c*/ 	.word	0x00000000
        /*0050*/ 	.short	0x0000
        /*0052*/ 	.short	0x0000
        /*0054*/ 	.byte	0x00, 0xf0, 0x11, 0x00


	//----- nvinfo : EIATTR_SPARSE_MMA_MASK
	.align		4
.L_17:
        /*0058*/ 	.byte	0x03, 0x50
        /*005a*/ 	.short	0x0000


	//----- nvinfo : EIATTR_MAXREG_COUNT
	.align		4
        /*005c*/ 	.byte	0x03, 0x1b
        /*005e*/ 	.short	0x00ff


	//----- nvinfo : EIATTR_MERCURY_ISA_VERSION
	.align		4
        /*0060*/ 	.byte	0x03, 0x5f
        /*0062*/ 	.short	0x0101


	//----- nvinfo : EIATTR_VRC_CTA_INIT_COUNT
	.align		4
        /*0064*/ 	.byte	0x02, 0x4a
	.zero		1
	.zero		1


	//----- nvinfo : EIATTR_EXIT_INSTR_OFFSETS
	.align		4
        /*0068*/ 	.byte	0x04, 0x1c
        /*006a*/ 	.short	(.L_19 - .L_18)


	//   ....[0]....
.L_18:
        /*006c*/ 	.word	0x00000070


	//   ....[1]....
        /*0070*/ 	.word	0x000000a0


	//   ....[2]....
        /*0074*/ 	.word	0x000000c0


	//   ....[3]....
        /*0078*/ 	.word	0x000009e0


	//----- nvinfo : EIATTR_CRS_STACK_SIZE
	.align		4
.L_19:
        /*007c*/ 	.byte	0x04, 0x1e
        /*007e*/ 	.short	(.L_21 - .L_20)
.L_20:
        /*0080*/ 	.word	0x00000000


	//----- nvinfo : EIATTR_CBANK_PARAM_SIZE
	.align		4
.L_21:
        /*0084*/ 	.byte	0x03, 0x19
        /*0086*/ 	.short	0x0028


	//----- nvinfo : EIATTR_PARAM_CBANK
	.align		4
        /*0088*/ 	.byte	0x04, 0x0a
        /*008a*/ 	.short	(.L_23 - .L_22)
	.align		4
.L_22:
        /*008c*/ 	.word	index@(.nv.constant0._Z24build_hamiltonian_kernelidPKmiPd)
        /*0090*/ 	.short	0x0380
        /*0092*/ 	.short	0x0028


	//----- nvinfo : EIATTR_SW_WAR
	.align		4
.L_23:
        /*0094*/ 	.byte	0x04, 0x36
        /*0096*/ 	.short	(.L_25 - .L_24)
.L_24:
        /*0098*/ 	.word	0x00000008
.L_25:


//--------------------- .nv.callgraph             --------------------------
	.section	.nv.callgraph,"",@"SHT_CUDA_CALLGRAPH"
	.align	4
	.sectionentsize	8
	.align		4
        /*0000*/ 	.word	0x00000000
	.align		4
        /*0004*/ 	.word	0xffffffff
	.align		4
        /*0008*/ 	.word	0x00000000
	.align		4
        /*000c*/ 	.word	0xfffffffe
	.align		4
        /*0010*/ 	.word	0x00000000
	.align		4
        /*0014*/ 	.word	0xfffffffd
	.align		4
        /*0018*/ 	.word	0x00000000
	.align		4
        /*001c*/ 	.word	0xfffffffc


//--------------------- .text._Z24build_hamiltonian_kernelidPKmiPd --------------------------
	.section	.text._Z24build_hamiltonian_kernelidPKmiPd,"ax",@progbits
	.align	128
        .global         _Z24build_hamiltonian_kernelidPKmiPd
        .type           _Z24build_hamiltonian_kernelidPKmiPd,@function
        .size           _Z24build_hamiltonian_kernelidPKmiPd,(.L_x_17 - _Z24build_hamiltonian_kernelidPKmiPd)
        .other          _Z24build_hamiltonian_kernelidPKmiPd,@"STO_CUDA_ENTRY STV_DEFAULT"
_Z24build_hamiltonian_kernelidPKmiPd:
.text._Z24build_hamiltonian_kernelidPKmiPd:
[----:B------:R-:W-:Y:S01]  /*0000*/  LDC R1, c[0x0][0x37c] ;  /* 0x0000df00ff017b82 */ /* 0x000fe20000000800 */
[----:B------:R-:W0:Y:S07]  /*0010*/  S2R R3, SR_TID.X ;  /* 0x0000000000037919 */ /* 0x000e2e0000002100 */
[----:B------:R-:W0:Y:S08]  /*0020*/  S2UR UR4, SR_CTAID.X ;  /* 0x00000000000479c3 */ /* 0x000e300000002500 */
[----:B------:R-:W0:Y:S08]  /*0030*/  LDC R0, c[0x0][0x360] ;  /* 0x0000d800ff007b82 */ /* 0x000e300000000800 */
[----:B------:R-:W1:Y:S01]  /*0040*/  LDC R5, c[0x0][0x398] ;  /* 0x0000e600ff057b82 */ /* 0x000e620000000800 */
[----:B0-----:R-:W-:-:S05]  /*0050*/  IMAD R0, R0, UR4, R3 ;  /* 0x0000000400007c24 */ /* 0x001fca000f8e0203 */
[----:B-1----:R-:W-:-:S13]  /*0060*/  ISETP.GE.AND P0, PT, R0, R5, PT ;  /* 0x000000050000720c */ /* 0x002fda0003f06270 */
[----:B------:R-:W-:Y:S05]  /*0070*/  @P0 EXIT ;  /* 0x000000000000094d */ /* 0x000fea0003800000 */
[----:B------:R-:W0:Y:S02]  /*0080*/  LDC R2, c[0x0][0x380] ;  /* 0x0000e000ff027b82 */ /* 0x000e240000000800 */
[----:B0-----:R-:W-:-:S13]  /*0090*/  ISETP.GE.AND P0, PT, R2, 0x1, PT ;  /* 0x000000010200780c */ /* 0x001fda0003f06270 */
[----:B------:R-:W-:Y:S05]  /*00a0*/  @!P0 EXIT ;  /* 0x000000000000894d */ /* 0x000fea0003800000 */
[----:B------:R-:W-:-:S13]  /*00b0*/  ISETP.GE.AND P0, PT, R5, 0x1, PT ;  /* 0x000000010500780c */ /* 0x000fda0003f06270 */
[----:B------:R-:W-:Y:S05]  /*00c0*/  @!P0 EXIT ;  /* 0x000000000000894d */ /* 0x000fea0003800000 */
[----:B------:R-:W0:Y:S01]  /*00d0*/  LDC.64 R2, c[0x0][0x390] ;  /* 0x0000e400ff027b82 */ /* 0x000e220000000a00 */
[----:B------:R-:W1:Y:S01]  /*00e0*/  LDCU.64 UR4, c[0x0][0x358] ;  /* 0x00006b00ff0477ac */ /* 0x000e620008000a00 */
[----:B0-----:R-:W-:-:S06]  /*00f0*/  IMAD.WIDE R2, R0, 0x8, R2 ;  /* 0x0000000800027825 */ /* 0x001fcc00078e0202 */
[----:B-1----:R-:W5:Y:S01]  /*0100*/  LDG.E.64 R2, desc[UR4][R2.64] ;  /* 0x0000000402027981 */ /* 0x002f62000c1e1b00 */
[----:B------:R-:W-:Y:S02]  /*0110*/  VIADD R8, R5, 0xffffffff ;  /* 0xffffffff05087836 */ /* 0x000fe40000000000 */
[----:B------:R-:W-:-:S07]  /*0120*/  IMAD.MOV.U32 R9, RZ, RZ, RZ ;  /* 0x000000ffff097224 */ /* 0x000fce00078e00ff */
.L_x_15:
[----:B0-----:R-:W-:Y:S01]  /*0130*/  IMAD.MOV.U32 R5, RZ, RZ, 0x1 ;  /* 0x00000001ff057424 */ /* 0x001fe200078e00ff */
[----:B------:R-:W0:Y:S01]  /*0140*/  LDCU UR6, c[0x0][0x380] ;  /* 0x00007000ff0677ac */ /* 0x000e220008000800 */
[----:B------:R-:W-:Y:S01]  /*0150*/  VIADD R4, R9, 0x1 ;  /* 0x0000000109047836 */ /* 0x000fe20000000000 */
[----:B------:R-:W-:Y:S01]  /*0160*/  BSSY B1, `(.L_x_0) ;  /* 0x0000086000017945 */ /* 0x000fe20003800000 */
[----:B------:R-:W-:Y:S01]  /*0170*/  IMAD.MOV.U32 R7, RZ, RZ, R9 ;  /* 0x000000ffff077224 */ /* 0x000fe200078e0009 */
[CC--:B------:R-:W-:Y:S02]  /*0180*/  SHF.L.U32 R17, R5.reuse, R9.reuse, RZ ;  /* 0x0000000905117219 */ /* 0x0c0fe400000006ff */
[----:B------:R-:W-:Y:S01]  /*0190*/  SHF.L.U64.HI R15, R5, R9, RZ ;  /* 0x00000009050f7219 */ /* 0x000fe200000102ff */
[----:B------:R-:W-:Y:S01]  /*01a0*/  IMAD.MOV.U32 R9, RZ, RZ, R4 ;  /* 0x000000ffff097224 */ /* 0x000fe200078e0004 */
[----:B-----5:R-:W-:-:S04]  /*01b0*/  LOP3.LUT P0, RZ, R17, R2, RZ, 0xc0, !PT ;  /* 0x0000000211ff7212 */ /* 0x020fc8000780c0ff */
[----:B------:R-:W-:Y:S02]  /*01c0*/  LOP3.LUT P0, RZ, R15, R3, RZ, 0xc0, P0 ;  /* 0x000000030fff7212 */ /* 0x000fe4000000c0ff */
[C---:B0-----:R-:W-:Y:S02]  /*01d0*/  ISETP.NE.AND P2, PT, R4.reuse, UR6, PT ;  /* 0x0000000604007c0c */ /* 0x041fe4000bf45270 */
[C---:B------:R-:W-:Y:S02]  /*01e0*/  ISETP.NE.AND P1, PT, R4.reuse, UR6, PT ;  /* 0x0000000604007c0c */ /* 0x040fe4000bf25270 */
[----:B------:R-:W-:-:S07]  /*01f0*/  SEL R6, R4, RZ, P2 ;  /* 0x000000ff04067207 */ /* 0x000fce0001000000 */
[----:B-1----:R-:W-:Y:S05]  /*0200*/  @!P0 BRA `(.L_x_1) ;  /* 0x0000000400ec8947 */ /* 0x002fea0003800000 */
[CC--:B------:R-:W-:Y:S02]  /*0210*/  SHF.L.U32 R19, R5.reuse, R6.reuse, RZ ;  /* 0x0000000605137219 */ /* 0x0c0fe400000006ff */
[----:B------:R-:W-:Y:S02]  /*0220*/  SHF.L.U64.HI R5, R5, R6, RZ ;  /* 0x0000000605057219 */ /* 0x000fe400000102ff */
[----:B------:R-:W-:-:S04]  /*0230*/  LOP3.LUT P0, RZ, R19, R2, RZ, 0xc0, !PT ;  /* 0x0000000213ff7212 */ /* 0x000fc8000780c0ff */
[----:B------:R-:W-:-:S13]  /*0240*/  LOP3.LUT P0, RZ, R5, R3, RZ, 0xc0, P0 ;  /* 0x0000000305ff7212 */ /* 0x000fda000000c0ff */
[----:B------:R-:W-:Y:S05]  /*0250*/  @P0 BRA `(.L_x_1) ;  /* 0x0000000400d80947 */ /* 0x000fea0003800000 */
[----:B------:R-:W0:Y:S01]  /*0260*/  LDC.64 R10, c[0x0][0x390] ;  /* 0x0000e400ff0a7b82 */ /* 0x000e220000000a00 */
[----:B------:R-:W-:-:S05]  /*0270*/  SHF.R.U32.HI R13, RZ, 0x1, R8 ;  /* 0x00000001ff0d7819 */ /* 0x000fca0000011608 */
[----:B0-----:R-:W-:-:S06]  /*0280*/  IMAD.WIDE.U32 R10, R13, 0x8, R10 ;  /* 0x000000080d0a7825 */ /* 0x001fcc00078e000a */
[----:B------:R-:W2:Y:S01]  /*0290*/  LDG.E.64 R10, desc[UR4][R10.64] ;  /* 0x000000040a0a7981 */ /* 0x000ea2000c1e1b00 */
[----:B------:R-:W-:Y:S02]  /*02a0*/  LOP3.LUT R17, R19, R17, R2, 0x96, !PT ;  /* 0x0000001113117212 */ /* 0x000fe400078e9602 */
[----:B------:R-:W-:Y:S02]  /*02b0*/  LOP3.LUT R14, R5, R15, R3, 0x96, !PT ;  /* 0x0000000f050e7212 */ /* 0x000fe400078e9603 */
[----:B--2---:R-:W-:-:S04]  /*02c0*/  ISETP.NE.U32.AND P0, PT, R10, R17, PT ;  /* 0x000000110a00720c */ /* 0x004fc80003f05070 */
[----:B------:R-:W-:-:S13]  /*02d0*/  ISETP.NE.AND.EX P0, PT, R11, R14, PT, P0 ;  /* 0x0000000e0b00720c */ /* 0x000fda0003f05300 */
[----:B------:R-:W-:Y:S05]  /*02e0*/  @!P0 BRA `(.L_x_2) ;  /* 0x0000000000408947 */ /* 0x000fea0003800000 */
[----:B------:R-:W0:Y:S01]  /*02f0*/  LDC.64 R4, c[0x0][0x390] ;  /* 0x0000e400ff047b82 */ /* 0x000e220000000a00 */
[----:B------:R-:W-:Y:S02]  /*0300*/  IMAD.MOV.U32 R12, RZ, RZ, RZ ;  /* 0x000000ffff0c7224 */ /* 0x000fe400078e00ff */
[----:B------:R-:W-:-:S07]  /*0310*/  IMAD.MOV.U32 R15, RZ, RZ, R8 ;  /* 0x000000ffff0f7224 */ /* 0x000fce00078e0008 */
.L_x_3:
[----:B------:R-:W-:-:S04]  /*0320*/  ISETP.GE.U32.AND P0, PT, R10, R17, PT ;  /* 0x000000110a00720c */ /* 0x000fc80003f06070 */
[----:B------:R-:W-:-:S13]  /*0330*/  ISETP.GE.U32.AND.EX P0, PT, R11, R14, PT, P0 ;  /* 0x0000000e0b00720c */ /* 0x000fda0003f06100 */
[C---:B------:R-:W-:Y:S02]  /*0340*/  @!P0 VIADD R12, R13.reuse, 0x1 ;  /* 0x000000010d0c8836 */ /* 0x040fe40000000000 */
[----:B------:R-:W-:-:S05]  /*0350*/  @P0 VIADD R15, R13, 0xffffffff ;  /* 0xffffffff0d0f0836 */ /* 0x000fca0000000000 */
[----:B------:R-:W-:-:S13]  /*0360*/  ISETP.GT.AND P0, PT, R12, R15, PT ;  /* 0x0000000f0c00720c */ /* 0x000fda0003f04270 */
[----:B------:R-:W-:Y:S05]  /*0370*/  @P0 BRA `(.L_x_1) ;  /* 0x0000000400900947 */ /* 0x000fea0003800000 */
[----:B------:R-:W-:-:S05]  /*0380*/  IMAD.IADD R13, R12, 0x1, R15 ;  /* 0x000000010c0d7824 */ /* 0x000fca00078e020f */
[----:B------:R-:W-:-:S05]  /*0390*/  SHF.R.U32.HI R13, RZ, 0x1, R13 ;  /* 0x00000001ff0d7819 */ /* 0x000fca000001160d */
[----:B0-----:R-:W-:-:S06]  /*03a0*/  IMAD.WIDE.U32 R10, R13, 0x8, R4 ;  /* 0x000000080d0a7825 */ /* 0x001fcc00078e0004 */
[----:B------:R-:W2:Y:S02]  /*03b0*/  LDG.E.64 R10, desc[UR4][R10.64] ;  /* 0x000000040a0a7981 */ /* 0x000ea4000c1e1b00 */
[----:B--2---:R-:W-:-:S04]  /*03c0*/  ISETP.NE.U32.AND P0, PT, R10, R17, PT ;  /* 0x000000110a00720c */ /* 0x004fc80003f05070 */
[----:B------:R-:W-:-:S13]  /*03d0*/  ISETP.NE.AND.EX P0, PT, R11, R14, PT, P0 ;  /* 0x0000000e0b00720c */ /* 0x000fda0003f05300 */
[----:B------:R-:W-:Y:S05]  /*03e0*/  @P0 BRA `(.L_x_3) ;  /* 0xfffffffc00cc0947 */ /* 0x000fea000383ffff */
.L_x_2:
[CC--:B------:R-:W-:Y:S01]  /*03f0*/  VIMNMX R15, PT, PT, R6.reuse, R7.reuse, PT ;  /* 0x00000007060f7248 */ /* 0x0c0fe20003fe0100 */
[----:B------:R-:W-:Y:S01]  /*0400*/  BSSY.RECONVERGENT B0, `(.L_x_4) ;  /* 0x0000040000007945 */ /* 0x000fe20003800200 */
[----:B------:R-:W-:Y:S01]  /*0410*/  VIMNMX R6, PT, PT, R6, R7, !PT ;  /* 0x0000000706067248 */ /* 0x000fe20007fe0100 */
[----:B------:R-:W-:Y:S02]  /*0420*/  IMAD.MOV.U32 R10, RZ, RZ, 0x0 ;  /* 0x00000000ff0a7424 */ /* 0x000fe400078e00ff */
[----:B------:R-:W-:Y:S02]  /*0430*/  VIADD R4, R15, 0x1 ;  /* 0x000000010f047836 */ /* 0x000fe40000000000 */
[----:B------:R-:W-:-:S03]  /*0440*/  IMAD.MOV.U32 R11, RZ, RZ, 0x3ff00000 ;  /* 0x3ff00000ff0b7424 */ /* 0x000fc600078e00ff */
[----:B------:R-:W-:-:S13]  /*0450*/  ISETP.GE.U32.AND P0, PT, R4, R6, PT ;  /* 0x000000060400720c */ /* 0x000fda0003f06070 */
[----:B------:R-:W-:Y:S05]  /*0460*/  @P0 BRA `(.L_x_5) ;  /* 0x0000000000e40947 */ /* 0x000fea0003800000 */
[----:B------:R-:W-:Y:S01]  /*0470*/  IADD3 R7, PT, PT, R6, -0x2, -R15 ;  /* 0xfffffffe06077810 */ /* 0x000fe20007ffe80f */
[----:B------:R-:W-:Y:S01]  /*0480*/  BSSY.RECONVERGENT B2, `(.L_x_6) ;  /* 0x0000020000027945 */ /* 0x000fe20003800200 */
[----:B------:R-:W-:Y:S02]  /*0490*/  LOP3.LUT R5, RZ, R15, RZ, 0x33, !PT ;  /* 0x0000000fff057212 */ /* 0x000fe400078e33ff */
[----:B------:R-:W-:-:S03]  /*04a0*/  ISETP.GE.U32.AND P0, PT, R7, 0x3, PT ;  /* 0x000000030700780c */ /* 0x000fc60003f06070 */
[----:B------:R-:W-:Y:S02]  /*04b0*/  IMAD.IADD R6, R6, 0x1, R5 ;  /* 0x0000000106067824 */ /* 0x000fe400078e0205 */
[----:B------:R-:W-:Y:S02]  /*04c0*/  IMAD.MOV.U32 R5, RZ, RZ, R4 ;  /* 0x000000ffff057224 */ /* 0x000fe400078e0004 */
[----:B------:R-:W-:Y:S01]  /*04d0*/  IMAD.MOV.U32 R4, RZ, RZ, RZ ;  /* 0x000000ffff047224 */ /* 0x000fe200078e00ff */
[----:B------:R-:W-:-:S05]  /*04e0*/  LOP3.LUT R10, R6, 0x3, RZ, 0xc0, !PT ;  /* 0x00000003060a7812 */ /* 0x000fca00078ec0ff */
[----:B------:R-:W-:Y:S05]  /*04f0*/  @!P0 BRA `(.L_x_7) ;  /* 0x0000000000608947 */ /* 0x000fea0003800000 */
[----:B------:R-:W-:Y:S01]  /*0500*/  LOP3.LUT R5, R6, 0xfffffffc, RZ, 0xc0, !PT ;  /* 0xfffffffc06057812 */ /* 0x000fe200078ec0ff */
[----:B------:R-:W-:Y:S01]  /*0510*/  BSSY.RECONVERGENT B3, `(.L_x_8) ;  /* 0x0000015000037945 */ /* 0x000fe20003800200 */
[----:B------:R-:W-:Y:S02]  /*0520*/  VIADD R7, R15, 0x2 ;  /* 0x000000020f077836 */ /* 0x000fe40000000000 */
[----:B------:R-:W-:Y:S02]  /*0530*/  IMAD.MOV.U32 R4, RZ, RZ, RZ ;  /* 0x000000ffff047224 */ /* 0x000fe400078e00ff */
[----:B------:R-:W-:-:S07]  /*0540*/  IMAD.MOV R5, RZ, RZ, -R5 ;  /* 0x000000ffff057224 */ /* 0x000fce00078e0a05 */
.L_x_9:
[----:B------:R-:W-:Y:S01]  /*0550*/  VIADD R5, R5, 0x4 ;  /* 0x0000000405057836 */ /* 0x000fe20000000000 */
[C-C-:B------:R-:W-:Y:S01]  /*0560*/  SHF.R.U64 R6, R2.reuse, R7, R3.reuse ;  /* 0x0000000702067219 */ /* 0x140fe20000001203 */
[C---:B------:R-:W-:Y:S02]  /*0570*/  VIADD R11, R7.reuse, 0xffffffff ;  /* 0xffffffff070b7836 */ /* 0x040fe40000000000 */
[----:B------:R-:W-:Y:S01]  /*0580*/  VIADD R15, R7, 0x2 ;  /* 0x00000002070f7836 */ /* 0x000fe20000000000 */
[----:B------:R-:W-:Y:S01]  /*0590*/  ISETP.NE.AND P0, PT, R5, RZ, PT ;  /* 0x000000ff0500720c */ /* 0x000fe20003f05270 */
[C---:B------:R-:W-:Y:S01]  /*05a0*/  VIADD R17, R7.reuse, 0x1 ;  /* 0x0000000107117836 */ /* 0x040fe20000000000 */
[----:B------:R-:W-:Y:S01]  /*05b0*/  SHF.R.U64 R11, R2, R11, R3 ;  /* 0x0000000b020b7219 */ /* 0x000fe20000001203 */
[----:B------:R-:W-:Y:S01]  /*05c0*/  VIADD R7, R7, 0x4 ;  /* 0x0000000407077836 */ /* 0x000fe20000000000 */
[----:B------:R-:W-:Y:S02]  /*05d0*/  LOP3.LUT R6, R6, 0x1, RZ, 0xc0, !PT ;  /* 0x0000000106067812 */ /* 0x000fe400078ec0ff */
[----:B------:R-:W-:-:S02]  /*05e0*/  LOP3.LUT R11, R11, 0x1, RZ, 0xc0, !PT ;  /* 0x000000010b0b7812 */ /* 0x000fc400078ec0ff */
[C-C-:B------:R-:W-:Y:S02]  /*05f0*/  SHF.R.U64 R15, R2.reuse, R15, R3.reuse ;  /* 0x0000000f020f7219 */ /* 0x140fe40000001203 */
[----:B------:R-:W-:Y:S02]  /*0600*/  SHF.R.U64 R17, R2, R17, R3 ;  /* 0x0000001102117219 */ /* 0x000fe40000001203 */
[----:B------:R-:W-:Y:S02]  /*0610*/  IADD3 R4, PT, PT, R6, R11, R4 ;  /* 0x0000000b06047210 */ /* 0x000fe40007ffe004 */
[----:B------:R-:W-:Y:S02]  /*0620*/  LOP3.LUT R6, R15, 0x1, RZ, 0xc0, !PT ;  /* 0x000000010f067812 */ /* 0x000fe400078ec0ff */
[----:B------:R-:W-:-:S04]  /*0630*/  LOP3.LUT R11, R17, 0x1, RZ, 0xc0, !PT ;  /* 0x00000001110b7812 */ /* 0x000fc800078ec0ff */
[----:B------:R-:W-:Y:S01]  /*0640*/  IADD3 R4, PT, PT, R6, R11, R4 ;  /* 0x0000000b06047210 */ /* 0x000fe20007ffe004 */
[----:B------:R-:W-:Y:S06]  /*0650*/  @P0 BRA `(.L_x_9) ;  /* 0xfffffffc00bc0947 */ /* 0x000fec000383ffff */
[----:B------:R-:W-:Y:S05]  /*0660*/  BSYNC.RECONVERGENT B3 ;  /* 0x0000000000037941 */ /* 0x000fea0003800200 */
.L_x_8:
[----:B------:R-:W-:-:S07]  /*0670*/  VIADD R5, R7, 0xffffffff ;  /* 0xffffffff07057836 */ /* 0x000fce0000000000 */
.L_x_7:
[----:B------:R-:W-:Y:S05]  /*0680*/  BSYNC.RECONVERGENT B2 ;  /* 0x0000000000027941 */ /* 0x000fea0003800200 */
.L_x_6:
[----:B------:R-:W-:Y:S01]  /*0690*/  ISETP.NE.AND P0, PT, R10, RZ, PT ;  /* 0x000000ff0a00720c */ /* 0x000fe20003f05270 */
[----:B------:R-:W-:-:S12]  /*06a0*/  BSSY.RECONVERGENT B2, `(.L_x_10) ;  /* 0x0000010000027945 */ /* 0x000fd80003800200 */
[----:B------:R-:W-:Y:S05]  /*06b0*/  @!P0 BRA `(.L_x_11) ;  /* 0x0000000000388947 */ /* 0x000fea0003800000 */
[----:B------:R-:W-:Y:S02]  /*06c0*/  ISETP.NE.AND P0, PT, R10, 0x1, PT ;  /* 0x000000010a00780c */ /* 0x000fe40003f05270 */
[----:B------:R-:W-:-:S04]  /*06d0*/  SHF.R.U64 R7, R2, R5, R3 ;  /* 0x0000000502077219 */ /* 0x000fc80000001203 */
[----:B------:R-:W-:-:S05]  /*06e0*/  LOP3.LUT R7, R7, 0x1, RZ, 0xc0, !PT ;  /* 0x0000000107077812 */ /* 0x000fca00078ec0ff */
[----:B------:R-:W-:Y:S02]  /*06f0*/  IMAD.IADD R4, R4, 0x1, R7 ;  /* 0x0000000104047824 */ /* 0x000fe400078e0207 */
[----:B------:R-:W-:Y:S05]  /*0700*/  @!P0 BRA `(.L_x_11) ;  /* 0x0000000000248947 */ /* 0x000fea0003800000 */
[----:B------:R-:W-:Y:S01]  /*0710*/  ISETP.NE.AND P0, PT, R10, 0x2, PT ;  /* 0x000000020a00780c */ /* 0x000fe20003f05270 */
[----:B------:R-:W-:-:S05]  /*0720*/  VIADD R7, R5, 0x1 ;  /* 0x0000000105077836 */ /* 0x000fca0000000000 */
[----:B------:R-:W-:-:S07]  /*0730*/  SHF.R.U64 R6, R2, R7, R3 ;  /* 0x0000000702067219 */ /* 0x000fce0000001203 */
[----:B------:R-:W-:Y:S01]  /*0740*/  @P0 VIADD R7, R5, 0x2 ;  /* 0x0000000205070836 */ /* 0x000fe20000000000 */
[----:B------:R-:W-:-:S04]  /*0750*/  LOP3.LUT R5, R6, 0x1, RZ, 0xc0, !PT ;  /* 0x0000000106057812 */ /* 0x000fc800078ec0ff */
[----:B------:R-:W-:Y:S01]  /*0760*/  @P0 SHF.R.U64 R7, R2, R7, R3 ;  /* 0x0000000702070219 */ /* 0x000fe20000001203 */
[----:B------:R-:W-:-:S03]  /*0770*/  IMAD.IADD R4, R4, 0x1, R5 ;  /* 0x0000000104047824 */ /* 0x000fc600078e0205 */
[----:B------:R-:W-:-:S05]  /*0780*/  @P0 LOP3.LUT R5, R7, 0x1, RZ, 0xc0, !PT ;  /* 0x0000000107050812 */ /* 0x000fca00078ec0ff */
[----:B------:R-:W-:-:S07]  /*0790*/  @P0 IMAD.IADD R4, R4, 0x1, R5 ;  /* 0x0000000104040824 */ /* 0x000fce00078e0205 */
.L_x_11:
[----:B------:R-:W-:Y:S05]  /*07a0*/  BSYNC.RECONVERGENT B2 ;  /* 0x0000000000027941 */ /* 0x000fea0003800200 */
.L_x_10:
[----:B------:R-:W-:Y:S01]  /*07b0*/  LOP3.LUT R4, R4, 0x1, RZ, 0xc0, !PT ;  /* 0x0000000104047812 */ /* 0x000fe200078ec0ff */
[----:B------:R-:W-:-:S03]  /*07c0*/  IMAD.MOV.U32 R10, RZ, RZ, 0x1 ;  /* 0x00000001ff0a7424 */ /* 0x000fc600078e00ff */
[----:B------:R-:W-:-:S04]  /*07d0*/  ISETP.NE.U32.AND P0, PT, R4, 0x1, PT ;  /* 0x000000010400780c */ /* 0x000fc80003f05070 */
[----:B------:R-:W-:-:S06]  /*07e0*/  SEL R10, R10, 0xffffffff, P0 ;  /* 0xffffffff0a0a7807 */ /* 0x000fcc0000000000 */
[----:B------:R-:W0:Y:S03]  /*07f0*/  I2F.F64 R10, R10 ;  /* 0x0000000a000a7312 */ /* 0x000e260000201c00 */
.L_x_5:
[----:B------:R-:W-:Y:S05]  /*0800*/  BSYNC.RECONVERGENT B0 ;  /* 0x0000000000007941 */ /* 0x000fea0003800200 */
.L_x_4:
[----:B------:R-:W1:Y:S08]  /*0810*/  LDC R12, c[0x0][0x398] ;  /* 0x0000e600ff0c7b82 */ /* 0x000e700000000800 */
[----:B------:R-:W2:Y:S08]  /*0820*/  LDC.64 R16, c[0x0][0x3a0] ;  /* 0x0000e800ff107b82 */ /* 0x000eb00000000a00 */
[----:B------:R-:W3:Y:S01]  /*0830*/  LDC.64 R14, c[0x0][0x388] ;  /* 0x0000e200ff0e7b82 */ /* 0x000ee20000000a00 */
[----:B-1----:R-:W-:-:S04]  /*0840*/  IMAD R19, R0, R12, R13 ;  /* 0x0000000c00137224 */ /* 0x002fc800078e020d */
[----:B--2---:R-:W-:-:S05]  /*0850*/  IMAD.WIDE R18, R19, 0x8, R16 ;  /* 0x0000000813127825 */ /* 0x004fca00078e0210 */
[----:B------:R1:W5:Y:S01]  /*0860*/  LDG.E.64 R4, desc[UR4][R18.64] ;  /* 0x0000000412047981 */ /* 0x000362000c1e1b00 */
[----:B------:R-:W-:Y:S01]  /*0870*/  BSSY B0, `(.L_x_12) ;  /* 0x0000009000007945 */ /* 0x000fe20003800000 */
.L_x_13:
[----:B0--3-5:R-:W-:Y:S01]  /*0880*/  DFMA R6, R10, -R14, R4 ;  /* 0x8000000e0a06722b */ /* 0x029fe20000000004 */
[----:B------:R-:W-:Y:S09]  /*0890*/  YIELD ;  /* 0x0000000000007946 */ /* 0x000ff20003800000 */
[----:B------:R-:W2:Y:S02]  /*08a0*/  ATOMG.E.CAS.64.STRONG.GPU PT, R6, [R18], R4, R6 ;  /* 0x00000004120673a9 */ /* 0x000ea400001ee506 */
[----:B--2---:R-:W-:Y:S01]  /*08b0*/  ISETP.NE.U32.AND P0, PT, R4, R6, PT ;  /* 0x000000060400720c */ /* 0x004fe20003f05070 */
[----:B------:R-:W-:-:S03]  /*08c0*/  IMAD.MOV.U32 R4, RZ, RZ, R6 ;  /* 0x000000ffff047224 */ /* 0x000fc600078e0006 */
[----:B------:R-:W-:Y:S01]  /*08d0*/  ISETP.NE.AND.EX P0, PT, R5, R7, PT, P0 ;  /* 0x000000070500720c */ /* 0x000fe20003f05300 */
[----:B------:R-:W-:-:S12]  /*08e0*/  IMAD.MOV.U32 R5, RZ, RZ, R7 ;  /* 0x000000ffff057224 */ /* 0x000fd800078e0007 */
[----:B------:R-:W-:Y:S05]  /*08f0*/  @P0 BRA `(.L_x_13) ;  /* 0xfffffffc00e00947 */ /* 0x000fea000383ffff */
[----:B------:R-:W-:Y:S05]  /*0900*/  BSYNC B0 ;  /* 0x0000000000007941 */ /* 0x000fea0003800000 */
.L_x_12:
[----:B------:R-:W-:-:S04]  /*0910*/  IMAD R13, R13, R12, R0 ;  /* 0x0000000c0d0d7224 */ /* 0x000fc800078e0200 */
[----:B------:R-:W-:-:S05]  /*0920*/  IMAD.WIDE R16, R13, 0x8, R16 ;  /* 0x000000080d107825 */ /* 0x000fca00078e0210 */
[----:B------:R0:W5:Y:S02]  /*0930*/  LDG.E.64 R4, desc[UR4][R16.64] ;  /* 0x0000000410047981 */ /* 0x000164000c1e1b00 */
.L_x_14:
[----:B-----5:R-:W-:Y:S01]  /*0940*/  DFMA R6, R10, -R14, R4 ;  /* 0x8000000e0a06722b */ /* 0x020fe20000000004 */
[----:B------:R-:W-:Y:S09]  /*0950*/  YIELD ;  /* 0x0000000000007946 */ /* 0x000ff20003800000 */
[----:B------:R-:W2:Y:S02]  /*0960*/  ATOMG.E.CAS.64.STRONG.GPU PT, R6, [R16], R4, R6 ;  /* 0x00000004100673a9 */ /* 0x000ea400001ee506 */
[----:B--2---:R-:W-:Y:S01]  /*0970*/  ISETP.NE.U32.AND P0, PT, R4, R6, PT ;  /* 0x000000060400720c */ /* 0x004fe20003f05070 */
[----:B------:R-:W-:-:S03]  /*0980*/  IMAD.MOV.U32 R4, RZ, RZ, R6 ;  /* 0x000000ffff047224 */ /* 0x000fc600078e0006 */
[----:B------:R-:W-:Y:S01]  /*0990*/  ISETP.NE.AND.EX P0, PT, R5, R7, PT, P0 ;  /* 0x000000070500720c */ /* 0x000fe20003f05300 */
[----:B------:R-:W-:-:S12]  /*09a0*/  IMAD.MOV.U32 R5, RZ, RZ, R7 ;  /* 0x000000ffff057224 */ /* 0x000fd800078e0007 */
[----:B------:R-:W-:Y:S05]  /*09b0*/  @P0 BRA `(.L_x_14) ;  /* 0xfffffffc00e00947 */ /* 0x000fea000383ffff */
.L_x_1:
[----:B------:R-:W-:Y:S05]  /*09c0*/  BSYNC B1 ;  /* 0x0000000000017941 */ /* 0x000fea0003800000 */
.L_x_0:
[----:B------:R-:W-:Y:S05]  /*09d0*/  @P1 BRA `(.L_x_15) ;  /* 0xfffffff400d41947 */ /* 0x000fea000383ffff */
[----:B------:R-:W-:Y:S05]  /*09e0*/  EXIT ;  /* 0x000000000000794d */ /* 0x000fea0003800000 */
.L_x_16:
[----:B------:R-:W-:-:S00]  /*09f0*/  BRA `(.L_x_16) ;  /* 0xfffffffc00fc7947 */ /* 0x000fc0000383ffff */
[----:B------:R-:W-:-:S00]  /*0a00*/  NOP ;  /* 0x0000000000007918 */ /* 0x000fc00000000000 */
[----:B------:R-:W-:-:S00]  /*0a10*/  NOP ;  /* 0x0000000000007918 */ /* 0x000fc00000000000 */
[----:B------:R-:W-:-:S00]  /*0a20*/  NOP ;  /* 0x0000000000007918 */ /* 0x000fc00000000000 */
[----:B------:R-:W-:-:S00]  /*0a30*/  NOP ;  /* 0x0000000000007918 */ /* 0x000fc00000000000 */
[----:B------:R-:W-:-:S00]  /*0a40*/  NOP ;  /* 0x0000000000007918 */ /* 0x000fc00000000000 */
[----:B------:R-:W-:-:S00]  /*0a50*/  NOP ;  /* 0x0000000000007918 */ /* 0x000fc00000000000 */
[----:B------:R-:W-:-:S00]  /*0a60*/  NOP ;  /* 0x0000000000007918 */ /* 0x000fc00000000000 */
[----:B------:R-:W-:-:S00]  /*0a70*/  NOP ;  /* 0x0000000000007918 */ /* 0x000fc00000000000 */
.L_x_17:


//--------------------- .nv.shared.reserved.0     --------------------------
	.section	.nv.shared.reserved.0,"aw",@nobits
	.weak		__nv_reservedSMEM_offset_0_alias
	.size		__nv_reservedSMEM_offset_0_alias, 0, 64
	.other		__nv_reservedSMEM_offset_0_alias,@"STO_CUDA_RESERVED_SHARED STV_DEFAULT"
__nv_reservedSMEM_offset_0_alias:
	.zero		0
	.zero		64


//--------------------- .nv.constant0._Z24build_hamiltonian_kernelidPKmiPd --------------------------
	.section	.nv.constant0._Z24build_hamiltonian_kernelidPKmiPd,"a",@progbits
	.sectionflags	@""
	.align	4
.nv.constant0._Z24build_hamiltonian_kernelidPKmiPd:
	.zero		936


//--------------------- SYMBOLS --------------------------

	.type		.nv.reservedSmem.offset0,@object
	.size		.nv.reservedSmem.offset0,0x4
